	.headerflags	@"EF_CUDA_TEXMODE_UNIFIED EF_CUDA_64BIT_ADDRESS EF_CUDA_ACCELERATORS EF_CUDA_SM90 EF_CUDA_VIRTUAL_SM(EF_CUDA_SM90)"
	.elftype	@"ET_EXEC"


//--------------------- .nv.info                  --------------------------
	.section	.nv.info,"",@"SHT_CUDA_INFO"
	.align	4


	//----- nvinfo : EIATTR_REGCOUNT
	.align		4
        /*0000*/ 	.byte	0x04, 0x2f
        /*0002*/ 	.short	(.L_1 - .L_0)
	.align		4
.L_0:
        /*0004*/ 	.word	index@(triton_poi_fused_bmm_transpose_7)
        /*0008*/ 	.word	0x0000000e


	//----- nvinfo : EIATTR_MIN_STACK_SIZE
	.align		4
.L_1:
        /*000c*/ 	.byte	0x04, 0x12
        /*000e*/ 	.short	(.L_3 - .L_2)
	.align		4
.L_2:
        /*0010*/ 	.word	index@(triton_poi_fused_bmm_transpose_7)
        /*0014*/ 	.word	0x00000000


	//----- nvinfo : EIATTR_FRAME_SIZE
	.align		4
.L_3:
        /*0018*/ 	.byte	0x04, 0x11
        /*001a*/ 	.short	(.L_5 - .L_4)
	.align		4
.L_4:
        /*001c*/ 	.word	index@(triton_poi_fused_bmm_transpose_7)
        /*0020*/ 	.word	0x00000000


	//----- nvinfo : EIATTR_MIN_STACK_SIZE
	.align		4
.L_5:
        /*0024*/ 	.byte	0x04, 0x12
        /*0026*/ 	.short	(.L_7 - .L_6)
	.align		4
.L_6:
        /*0028*/ 	.word	index@(triton_poi_fused_bmm_transpose_7)
        /*002c*/ 	.word	0x00000000
.L_7:


//--------------------- .nv.info.triton_poi_fused_bmm_transpose_7 --------------------------
	.section	.nv.info.triton_poi_fused_bmm_transpose_7,"",@"SHT_CUDA_INFO"
	.sectionflags	@""
	.align	4


	//----- nvinfo : EIATTR_CUDA_API_VERSION
	.align		4
        /*0000*/ 	.byte	0x04, 0x37
        /*0002*/ 	.short	(.L_9 - .L_8)
.L_8:
        /*0004*/ 	.word	0x0000007c


	//----- nvinfo : EIATTR_KPARAM_INFO
	.align		4
.L_9:
        /*0008*/ 	.byte	0x04, 0x17
        /*000a*/ 	.short	(.L_11 - .L_10)
.L_10:
        /*000c*/ 	.word	0x00000000
        /*0010*/ 	.short	0x0003
        /*0012*/ 	.short	0x0018
        /*0014*/ 	.byte	0x00, 0xf0, 0x11, 0x00


	//----- nvinfo : EIATTR_KPARAM_INFO
	.align		4
.L_11:
        /*0018*/ 	.byte	0x04, 0x17
        /*001a*/ 	.short	(.L_13 - .L_12)
.L_12:
        /*001c*/ 	.word	0x00000000
        /*0020*/ 	.short	0x0002
        /*0022*/ 	.short	0x0010
        /*0024*/ 	.byte	0x00, 0xf4, 0x21, 0x00


	//----- nvinfo : EIATTR_KPARAM_INFO
	.align		4
.L_13:
        /*0028*/ 	.byte	0x04, 0x17
        /*002a*/ 	.short	(.L_15 - .L_14)
.L_14:
        /*002c*/ 	.word	0x00000000
        /*0030*/ 	.short	0x0001
        /*0032*/ 	.short	0x0008
        /*0034*/ 	.byte	0x00, 0xf4, 0x21, 0x00


	//----- nvinfo : EIATTR_KPARAM_INFO
	.align		4
.L_15:
        /*0038*/ 	.byte	0x04, 0x17
        /*003a*/ 	.short	(.L_17 - .L_16)
.L_16:
        /*003c*/ 	.word	0x00000000
        /*0040*/ 	.short	0x0000
        /*0042*/ 	.short	0x0000
        /*0044*/ 	.byte	0x00, 0xf4, 0x21, 0x00


	//----- nvinfo : EIATTR_SPARSE_MMA_MASK
	.align		4
.L_17:
        /*0048*/ 	.byte	0x03, 0x50
        /*004a*/ 	.short	0x0000


	//----- nvinfo : EIATTR_MAXREG_COUNT
	.align		4
        /*004c*/ 	.byte	0x03, 0x1b
        /*004e*/ 	.short	0x00ff


	//----- nvinfo : EIATTR_EXIT_INSTR_OFFSETS
	.align		4
        /*0050*/ 	.byte	0x04, 0x1c
        /*0052*/ 	.short	(.L_19 - .L_18)


	//   ....[0]....
.L_18:
        /*0054*/ 	.word	0x00000360


	//   ....[1]....
        /*0058*/ 	.word	0x00000380


	//----- nvinfo : EIATTR_REQNTID
	.align		4
.L_19:
        /*005c*/ 	.byte	0x04, 0x10
        /*005e*/ 	.short	(.L_21 - .L_20)
.L_20:
        /*0060*/ 	.word	0x00000080
        /*0064*/ 	.word	0x00000001
        /*0068*/ 	.word	0x00000001


	//----- nvinfo : EIATTR_CRS_STACK_SIZE
	.align		4
.L_21:
        /*006c*/ 	.byte	0x04, 0x1e
        /*006e*/ 	.short	(.L_23 - .L_22)
.L_22:
        /*0070*/ 	.word	0x00000000


	//----- nvinfo : EIATTR_CBANK_PARAM_SIZE
	.align		4
.L_23:
        /*0074*/ 	.byte	0x03, 0x19
        /*0076*/ 	.short	0x001c


	//----- nvinfo : EIATTR_PARAM_CBANK
	.align		4
        /*0078*/ 	.byte	0x04, 0x0a
        /*007a*/ 	.short	(.L_25 - .L_24)
	.align		4
.L_24:
        /*007c*/ 	.word	index@(.nv.constant0.triton_poi_fused_bmm_transpose_7)
        /*0080*/ 	.short	0x0210
        /*0082*/ 	.short	0x001c


	//----- nvinfo : EIATTR_SW_WAR
	.align		4
.L_25:
        /*0084*/ 	.byte	0x04, 0x36
        /*0086*/ 	.short	(.L_27 - .L_26)
.L_26:
        /*0088*/ 	.word	0x00000008
.L_27:


//--------------------- .nv.callgraph             --------------------------
	.section	.nv.callgraph,"",@"SHT_CUDA_CALLGRAPH"
	.align	4
	.sectionentsize	8
	.align		4
        /*0000*/ 	.word	0x00000000
	.align		4
        /*0004*/ 	.word	0xffffffff
	.align		4
        /*0008*/ 	.word	0x00000000
	.align		4
        /*000c*/ 	.word	0xfffffffe
	.align		4
        /*0010*/ 	.word	0x00000000
	.align		4
        /*0014*/ 	.word	0xfffffffd
	.align		4
        /*0018*/ 	.word	0x00000000
	.align		4
        /*001c*/ 	.word	0xfffffffc


//--------------------- .text.triton_poi_fused_bmm_transpose_7 --------------------------
	.section	.text.triton_poi_fused_bmm_transpose_7,"ax",@progbits
	.align	128
        .global         triton_poi_fused_bmm_transpose_7
        .type           triton_poi_fused_bmm_transpose_7,@function
        .size           triton_poi_fused_bmm_transpose_7,(.L_x_3 - triton_poi_fused_bmm_transpose_7)
        .other          triton_poi_fused_bmm_transpose_7,@"STO_CUDA_ENTRY STV_DEFAULT"
triton_poi_fused_bmm_transpose_7:
.text.triton_poi_fused_bmm_transpose_7:
[----:B------:R-:W0:Y:S02]  /*0000*/  LDC R1, c[0x0][0x28] ;  /* 0x00000a00ff017b82 */ /* 0x000e240000000800 */
[----:B------:R-:W1:Y:S01]  /*0010*/  S2R R0, SR_TID.X ;  /* 0x0000000000007919 */ /* 0x000e620000002100 */
[----:B------:R-:W2:Y:S01]  /*0020*/  LDC.64 R8, c[0x0][0x218] ;  /* 0x00008600ff087b82 */ /* 0x000ea20000000a00 */
[----:B------:R-:W-:Y:S01]  /*0030*/  ULDC.64 UR4, c[0x0][0x208] ;  /* 0x0000820000047ab9 */ /* 0x000fe20000000a00 */
[----:B------:R-:W-:Y:S01]  /*0040*/  BSSY B0, `(.L_x_0) ;  /* 0x0000030000007945 */ /* 0x000fe20003800000 */
[----:B------:R-:W3:Y:S01]  /*0050*/  S2R R3, SR_CTAID.X ;  /* 0x0000000000037919 */ /* 0x000ee20000002500 */
[----:B-1----:R-:W-:-:S05]  /*0060*/  LOP3.LUT R0, R0, 0x7f, RZ, 0xc0, !PT ;  /* 0x0000007f00007812 */ /* 0x002fca00078ec0ff */
[----:B---3--:R-:W-:-:S04]  /*0070*/  IMAD R0, R3, 0x80, R0 ;  /* 0x0000008003007824 */ /* 0x008fc800078e0200 */
[C---:B--2---:R-:W-:Y:S01]  /*0080*/  IMAD.WIDE R8, R0.reuse, 0x4, R8 ;  /* 0x0000000400087825 */ /* 0x044fe200078e0208 */
[----:B------:R-:W-:Y:S02]  /*0090*/  SHF.R.S32.HI R3, RZ, 0x1f, R0 ;  /* 0x0000001fff037819 */ /* 0x000fe40000011400 */
[----:B------:R-:W-:Y:S02]  /*00a0*/  ISETP.GE.AND P0, PT, R0, 0x200, PT ;  /* 0x000002000000780c */ /* 0x000fe40003f06270 */
[CC--:B------:R-:W-:Y:S02]  /*00b0*/  LEA.HI R2, R3.reuse, R0.reuse, RZ, 0x2 ;  /* 0x0000000003027211 */ /* 0x0c0fe400078f10ff */
[----:B------:R-:W-:Y:S02]  /*00c0*/  LEA.HI R3, R3, R0, RZ, 0x6 ;  /* 0x0000000003037211 */ /* 0x000fe400078f30ff */
[--C-:B------:R-:W-:Y:S02]  /*00d0*/  SHF.R.S32.HI R4, RZ, 0x2, R2.reuse ;  /* 0x00000002ff047819 */ /* 0x100fe40000011402 */
[----:B------:R-:W-:-:S02]  /*00e0*/  SHF.R.S32.HI R5, RZ, 0x1f, R2 ;  /* 0x0000001fff057819 */ /* 0x000fc40000011402 */
[----:B------:R-:W-:Y:S02]  /*00f0*/  LOP3.LUT R3, R3, 0xffffffc0, RZ, 0xc0, !PT ;  /* 0xffffffc003037812 */ /* 0x000fe400078ec0ff */
[----:B------:R-:W-:Y:S02]  /*0100*/  LEA.HI R5, R5, R4, RZ, 0x4 ;  /* 0x0000000405057211 */ /* 0x000fe400078f20ff */
[----:B------:R-:W-:Y:S01]  /*0110*/  LOP3.LUT R2, R2, 0xfffffffc, RZ, 0xc0, !PT ;  /* 0xfffffffc02027812 */ /* 0x000fe200078ec0ff */
[----:B------:R-:W-:Y:S01]  /*0120*/  IMAD.IADD R6, R0, 0x1, -R3 ;  /* 0x0000000100067824 */ /* 0x000fe200078e0a03 */
[----:B------:R-:W-:Y:S02]  /*0130*/  LOP3.LUT R5, R5, 0xfff0, RZ, 0xc0, !PT ;  /* 0x0000fff005057812 */ /* 0x000fe400078ec0ff */
[----:B------:R-:W-:Y:S02]  /*0140*/  IADD3 R2, R3, R0, -R2 ;  /* 0x0000000003027210 */ /* 0x000fe40007ffe802 */
[----:B------:R-:W-:Y:S01]  /*0150*/  PRMT R7, R6, 0x8880, RZ ;  /* 0x0000888006077816 */ /* 0x000fe200000000ff */
[----:B------:R-:W-:-:S03]  /*0160*/  IMAD.IADD R5, R4, 0x1, -R5 ;  /* 0x0000000104057824 */ /* 0x000fc600078e0a05 */
[----:B------:R-:W-:Y:S02]  /*0170*/  PRMT R7, R7, 0x7710, RZ ;  /* 0x0000771007077816 */ /* 0x000fe400000000ff */
[----:B------:R-:W-:Y:S02]  /*0180*/  PRMT R4, R5, 0x8880, RZ ;  /* 0x0000888005047816 */ /* 0x000fe400000000ff */
[----:B------:R-:W-:Y:S02]  /*0190*/  SHF.R.U32.HI R7, RZ, 0xb, R7 ;  /* 0x0000000bff077819 */ /* 0x000fe40000011607 */
[----:B------:R-:W-:Y:S02]  /*01a0*/  PRMT R4, R4, 0x7710, RZ ;  /* 0x0000771004047816 */ /* 0x000fe400000000ff */
[----:B------:R-:W-:Y:S02]  /*01b0*/  LOP3.LUT R7, R7, 0xf, RZ, 0xc0, !PT ;  /* 0x0000000f07077812 */ /* 0x000fe400078ec0ff */
[----:B------:R-:W-:-:S04]  /*01c0*/  SHF.R.U32.HI R4, RZ, 0xd, R4 ;  /* 0x0000000dff047819 */ /* 0x000fc80000011604 */
[----:B------:R-:W-:-:S05]  /*01d0*/  LOP3.LUT R4, R4, 0x3, RZ, 0xc0, !PT ;  /* 0x0000000304047812 */ /* 0x000fca00078ec0ff */
[----:B------:R-:W-:-:S05]  /*01e0*/  IMAD.IADD R4, R5, 0x1, R4 ;  /* 0x0000000105047824 */ /* 0x000fca00078e0204 */
[----:B------:R-:W-:-:S05]  /*01f0*/  LOP3.LUT R4, R4, 0x3c, RZ, 0xc0, !PT ;  /* 0x0000003c04047812 */ /* 0x000fca00078ec0ff */
[----:B------:R-:W-:Y:S02]  /*0200*/  IMAD.MOV R10, RZ, RZ, -R4 ;  /* 0x000000ffff0a7224 */ /* 0x000fe400078e0a04 */
[----:B------:R-:W-:Y:S02]  /*0210*/  IMAD.IADD R4, R6, 0x1, R7 ;  /* 0x0000000106047824 */ /* 0x000fe400078e0207 */
[----:B------:R-:W1:Y:S01]  /*0220*/  LDC.64 R6, c[0x0][0x210] ;  /* 0x00008400ff067b82 */ /* 0x000e620000000a00 */
[----:B------:R-:W-:Y:S02]  /*0230*/  PRMT R10, R10, 0x7710, RZ ;  /* 0x000077100a0a7816 */ /* 0x000fe400000000ff */
[----:B------:R-:W-:-:S03]  /*0240*/  PRMT R11, R4, 0x8880, RZ ;  /* 0x00008880040b7816 */ /* 0x000fc600000000ff */
[----:B------:R-:W-:Y:S01]  /*0250*/  IMAD.IADD R10, R5, 0x1, R10 ;  /* 0x00000001050a7824 */ /* 0x000fe200078e020a */
[----:B------:R-:W-:Y:S01]  /*0260*/  PRMT R11, R11, 0x7710, RZ ;  /* 0x000077100b0b7816 */ /* 0x000fe200000000ff */
[----:B------:R-:W2:Y:S02]  /*0270*/  LDC.64 R4, c[0x0][0x220] ;  /* 0x00008800ff047b82 */ /* 0x000ea40000000a00 */
[----:B------:R-:W-:Y:S01]  /*0280*/  IMAD.SHL.U32 R10, R10, 0x4, RZ ;  /* 0x000000040a0a7824 */ /* 0x000fe200078e00ff */
[----:B------:R-:W-:-:S04]  /*0290*/  LOP3.LUT R11, R11, 0xfff0, RZ, 0xc0, !PT ;  /* 0x0000fff00b0b7812 */ /* 0x000fc800078ec0ff */
[----:B------:R-:W-:Y:S02]  /*02a0*/  PRMT R11, R11, 0x9910, RZ ;  /* 0x000099100b0b7816 */ /* 0x000fe400000000ff */
[----:B------:R-:W-:-:S03]  /*02b0*/  LOP3.LUT R10, R10, 0xffff, RZ, 0xc0, !PT ;  /* 0x0000ffff0a0a7812 */ /* 0x000fc600078ec0ff */
[----:B------:R-:W-:Y:S01]  /*02c0*/  IMAD.MOV.U32 R3, RZ, RZ, R11 ;  /* 0x000000ffff037224 */ /* 0x000fe200078e000b */
[----:B------:R-:W-:-:S04]  /*02d0*/  PRMT R10, R10, 0x8880, RZ ;  /* 0x000088800a0a7816 */ /* 0x000fc800000000ff */
[----:B------:R-:W-:-:S05]  /*02e0*/  IADD3 R3, R10, R2, R3 ;  /* 0x000000020a037210 */ /* 0x000fca0007ffe003 */
[----:B-1----:R-:W-:-:S04]  /*02f0*/  IMAD.WIDE R6, R3, 0x4, R6 ;  /* 0x0000000403067825 */ /* 0x002fc800078e0206 */
[----:B--2---:R-:W-:-:S04]  /*0300*/  IMAD.WIDE R4, R0, 0x4, R4 ;  /* 0x0000000400047825 */ /* 0x004fc800078e0204 */
[----:B------:R-:W-:Y:S01]  /*0310*/  IMAD.MOV.U32 R3, RZ, RZ, RZ ;  /* 0x000000ffff037224 */ /* 0x000fe200078e00ff */
[----:B------:R-:W-:Y:S06]  /*0320*/  @P0 BRA `(.L_x_1) ;  /* 0x0000000000040947 */ /* 0x000fec0003800000 */
[----:B------:R1:W5:Y:S02]  /*0330*/  LDG.E R3, desc[UR4][R6.64] ;  /* 0x0000000406037981 */ /* 0x000364000c1e1900 */
.L_x_1:
[----:B------:R-:W-:Y:S05]  /*0340*/  BSYNC B0 ;  /* 0x0000000000007941 */ /* 0x000fea0003800000 */
.L_x_0:
[----:B-----5:R2:W-:Y:S01]  /*0350*/  @!P0 STG.E desc[UR4][R8.64], R3 ;  /* 0x0000000308008986 */ /* 0x0205e2000c101904 */
[----:B------:R-:W-:Y:S05]  /*0360*/  @P0 EXIT ;  /* 0x000000000000094d */ /* 0x000fea0003800000 */
[----:B------:R-:W-:Y:S01]  /*0370*/  STG.E desc[UR4][R4.64], R3 ;  /* 0x0000000304007986 */ /* 0x000fe2000c101904 */
[----:B------:R-:W-:Y:S05]  /*0380*/  EXIT ;  /* 0x000000000000794d */ /* 0x000fea0003800000 */
.L_x_2:
[----:B------:R-:W-:-:S00]  /*0390*/  BRA `(.L_x_2) ;  /* 0xfffffffc00fc7947 */ /* 0x000fc0000383ffff */
[----:B------:R-:W-:-:S00]  /*03a0*/  NOP ;  /* 0x0000000000007918 */ /* 0x000fc00000000000 */
        /* <DEDUP_REMOVED lines=13> */
.L_x_3:


//--------------------- .nv.constant0.triton_poi_fused_bmm_transpose_7 --------------------------
	.section	.nv.constant0.triton_poi_fused_bmm_transpose_7,"a",@progbits
	.sectionflags	@""
	.align	4
.nv.constant0.triton_poi_fused_bmm_transpose_7:
	.zero		556
